//
// Generated by NVIDIA NVVM Compiler
//
// Compiler Build ID: CL-36424714
// Cuda compilation tools, release 13.0, V13.0.88
// Based on NVVM 20.0.0
//

.version 9.0
.target sm_100
.address_size 64

	// .globl	_Z15consumer_kernelPPfS_PiS1_ii
// _ZZ15consumer_kernelPPfS_PiS1_iiE12temp_storage has been demoted
// _ZZ15consumer_kernelPPfS_PiS1_iiE17_total_work_items has been demoted
// _ZZ15consumer_kernelPPfS_PiS1_iiE9_work_idx has been demoted
.global .align 1 .b8 _ZN34_INTERNAL_f0d0897b_4_k_cu_7c6f1cb94cuda3std3__45__cpo5beginE[1];
.global .align 1 .b8 _ZN34_INTERNAL_f0d0897b_4_k_cu_7c6f1cb94cuda3std3__45__cpo3endE[1];
.global .align 1 .b8 _ZN34_INTERNAL_f0d0897b_4_k_cu_7c6f1cb94cuda3std3__45__cpo6cbeginE[1];
.global .align 1 .b8 _ZN34_INTERNAL_f0d0897b_4_k_cu_7c6f1cb94cuda3std3__45__cpo4cendE[1];
.global .align 1 .b8 _ZN34_INTERNAL_f0d0897b_4_k_cu_7c6f1cb94cuda3std3__45__cpo6rbeginE[1];
.global .align 1 .b8 _ZN34_INTERNAL_f0d0897b_4_k_cu_7c6f1cb94cuda3std3__45__cpo4rendE[1];
.global .align 1 .b8 _ZN34_INTERNAL_f0d0897b_4_k_cu_7c6f1cb94cuda3std3__45__cpo7crbeginE[1];
.global .align 1 .b8 _ZN34_INTERNAL_f0d0897b_4_k_cu_7c6f1cb94cuda3std3__45__cpo5crendE[1];
.global .align 1 .b8 _ZN34_INTERNAL_f0d0897b_4_k_cu_7c6f1cb94cuda3std3__436_GLOBAL__N__f0d0897b_4_k_cu_7c6f1cb96ignoreE[1];
.global .align 1 .b8 _ZN34_INTERNAL_f0d0897b_4_k_cu_7c6f1cb94cuda3std3__419piecewise_constructE[1];
.global .align 1 .b8 _ZN34_INTERNAL_f0d0897b_4_k_cu_7c6f1cb94cuda3std3__48in_placeE[1];
.global .align 1 .b8 _ZN34_INTERNAL_f0d0897b_4_k_cu_7c6f1cb94cuda3std3__420unreachable_sentinelE[1];
.global .align 1 .b8 _ZN34_INTERNAL_f0d0897b_4_k_cu_7c6f1cb94cuda3std6ranges3__45__cpo4swapE[1];
.global .align 1 .b8 _ZN34_INTERNAL_f0d0897b_4_k_cu_7c6f1cb94cuda3std6ranges3__45__cpo9iter_moveE[1];
.global .align 1 .b8 _ZN34_INTERNAL_f0d0897b_4_k_cu_7c6f1cb94cuda3std6ranges3__45__cpo5beginE[1];
.global .align 1 .b8 _ZN34_INTERNAL_f0d0897b_4_k_cu_7c6f1cb94cuda3std6ranges3__45__cpo3endE[1];
.global .align 1 .b8 _ZN34_INTERNAL_f0d0897b_4_k_cu_7c6f1cb94cuda3std6ranges3__45__cpo6cbeginE[1];
.global .align 1 .b8 _ZN34_INTERNAL_f0d0897b_4_k_cu_7c6f1cb94cuda3std6ranges3__45__cpo4cendE[1];
.global .align 1 .b8 _ZN34_INTERNAL_f0d0897b_4_k_cu_7c6f1cb94cuda3std6ranges3__45__cpo7advanceE[1];
.global .align 1 .b8 _ZN34_INTERNAL_f0d0897b_4_k_cu_7c6f1cb94cuda3std6ranges3__45__cpo9iter_swapE[1];
.global .align 1 .b8 _ZN34_INTERNAL_f0d0897b_4_k_cu_7c6f1cb94cuda3std6ranges3__45__cpo4nextE[1];
.global .align 1 .b8 _ZN34_INTERNAL_f0d0897b_4_k_cu_7c6f1cb94cuda3std6ranges3__45__cpo4prevE[1];
.global .align 1 .b8 _ZN34_INTERNAL_f0d0897b_4_k_cu_7c6f1cb94cuda3std6ranges3__45__cpo4dataE[1];
.global .align 1 .b8 _ZN34_INTERNAL_f0d0897b_4_k_cu_7c6f1cb94cuda3std6ranges3__45__cpo5cdataE[1];
.global .align 1 .b8 _ZN34_INTERNAL_f0d0897b_4_k_cu_7c6f1cb94cuda3std6ranges3__45__cpo4sizeE[1];
.global .align 1 .b8 _ZN34_INTERNAL_f0d0897b_4_k_cu_7c6f1cb94cuda3std6ranges3__45__cpo5ssizeE[1];
.global .align 1 .b8 _ZN34_INTERNAL_f0d0897b_4_k_cu_7c6f1cb94cuda3std6ranges3__45__cpo8distanceE[1];
.global .align 1 .b8 _ZN34_INTERNAL_f0d0897b_4_k_cu_7c6f1cb96thrust24THRUST_300001_SM_1000_NS6system6detail10sequential3seqE[1];

.visible .entry _Z15consumer_kernelPPfS_PiS1_ii(
	.param .u64 .ptr .align 1 _Z15consumer_kernelPPfS_PiS1_ii_param_0,
	.param .u64 .ptr .align 1 _Z15consumer_kernelPPfS_PiS1_ii_param_1,
	.param .u64 .ptr .align 1 _Z15consumer_kernelPPfS_PiS1_ii_param_2,
	.param .u64 .ptr .align 1 _Z15consumer_kernelPPfS_PiS1_ii_param_3,
	.param .u32 _Z15consumer_kernelPPfS_PiS1_ii_param_4,
	.param .u32 _Z15consumer_kernelPPfS_PiS1_ii_param_5
)
{
	.reg .pred 	%p<22>;
	.reg .b32 	%r<61>;
	.reg .b32 	%f<31>;
	.reg .b64 	%rd<30>;
	// demoted variable
	.shared .align 4 .b8 _ZZ15consumer_kernelPPfS_PiS1_iiE12temp_storage[24];
	// demoted variable
	.shared .align 4 .u32 _ZZ15consumer_kernelPPfS_PiS1_iiE17_total_work_items;
	// demoted variable
	.shared .align 4 .u32 _ZZ15consumer_kernelPPfS_PiS1_iiE9_work_idx;
	ld.param.u64 	%rd6, [_Z15consumer_kernelPPfS_PiS1_ii_param_0];
	ld.param.u64 	%rd7, [_Z15consumer_kernelPPfS_PiS1_ii_param_1];
	ld.param.u64 	%rd8, [_Z15consumer_kernelPPfS_PiS1_ii_param_2];
	ld.param.u64 	%rd9, [_Z15consumer_kernelPPfS_PiS1_ii_param_3];
	ld.param.u32 	%r13, [_Z15consumer_kernelPPfS_PiS1_ii_param_4];
	ld.param.u32 	%r14, [_Z15consumer_kernelPPfS_PiS1_ii_param_5];
	mov.u32 	%r1, %tid.x;
	setp.ne.s32 	%p1, %r1, 0;
	@%p1 bra 	$L__BB0_2;
	// begin inline asm
	ld.acquire.sys.b32 %r15,[%rd8];
	// end inline asm
	st.shared.u32 	[_ZZ15consumer_kernelPPfS_PiS1_iiE9_work_idx], %r15;
	// begin inline asm
	ld.acquire.sys.b32 %r16,[%rd9];
	// end inline asm
	st.shared.u32 	[_ZZ15consumer_kernelPPfS_PiS1_iiE17_total_work_items], %r16;
$L__BB0_2:
	bar.sync 	0;
	ld.shared.u32 	%r17, [_ZZ15consumer_kernelPPfS_PiS1_iiE17_total_work_items];
	setp.ge.s32 	%p2, %r17, %r13;
	@%p2 bra 	$L__BB0_12;
	mov.u32 	%r2, %ntid.x;
	shr.u32 	%r18, %r1, 3;
	and.b32  	%r19, %r18, 124;
	mov.u32 	%r20, _ZZ15consumer_kernelPPfS_PiS1_iiE12temp_storage;
	add.s32 	%r21, %r20, %r19;
	add.s32 	%r3, %r21, 4;
	cvta.to.global.u64 	%rd1, %rd6;
	cvta.to.global.u64 	%rd2, %rd7;
	bra.uni 	$L__BB0_5;
$L__BB0_4:
	setp.ge.s32 	%p21, %r58, %r13;
	@%p21 bra 	$L__BB0_12;
$L__BB0_5:
	setp.ne.s32 	%p3, %r1, 0;
	@%p3 bra 	$L__BB0_7;
	// begin inline asm
	ld.acquire.sys.b32 %r22,[%rd8];
	// end inline asm
	st.shared.u32 	[_ZZ15consumer_kernelPPfS_PiS1_iiE9_work_idx], %r22;
	// begin inline asm
	ld.acquire.sys.b32 %r23,[%rd9];
	// end inline asm
	st.shared.u32 	[_ZZ15consumer_kernelPPfS_PiS1_iiE17_total_work_items], %r23;
$L__BB0_7:
	bar.sync 	0;
	ld.shared.u32 	%r59, [_ZZ15consumer_kernelPPfS_PiS1_iiE17_total_work_items];
$L__BB0_8:
	ld.shared.u32 	%r24, [_ZZ15consumer_kernelPPfS_PiS1_iiE9_work_idx];
	setp.lt.s32 	%p4, %r24, %r59;
	@%p4 bra 	$L__BB0_13;
	setp.ne.s32 	%p5, %r1, 0;
	@%p5 bra 	$L__BB0_11;
	// begin inline asm
	ld.acquire.sys.b32 %r25,[%rd8];
	// end inline asm
	st.shared.u32 	[_ZZ15consumer_kernelPPfS_PiS1_iiE9_work_idx], %r25;
	// begin inline asm
	ld.acquire.sys.b32 %r26,[%rd9];
	// end inline asm
	st.shared.u32 	[_ZZ15consumer_kernelPPfS_PiS1_iiE17_total_work_items], %r26;
$L__BB0_11:
	bar.sync 	0;
	ld.shared.u32 	%r59, [_ZZ15consumer_kernelPPfS_PiS1_iiE17_total_work_items];
	setp.lt.s32 	%p6, %r59, %r13;
	@%p6 bra 	$L__BB0_8;
$L__BB0_12:
	ret;
$L__BB0_13:
	setp.ne.s32 	%p7, %r1, 0;
	bar.sync 	0;
	@%p7 bra 	$L__BB0_15;
	// begin inline asm
	ld.acquire.sys.b32 %r27,[%rd8];
	// end inline asm
	st.shared.u32 	[_ZZ15consumer_kernelPPfS_PiS1_iiE9_work_idx], %r27;
	// begin inline asm
	ld.acquire.sys.b32 %r28,[%rd9];
	// end inline asm
	st.shared.u32 	[_ZZ15consumer_kernelPPfS_PiS1_iiE17_total_work_items], %r28;
$L__BB0_15:
	bar.sync 	0;
	ld.shared.u32 	%r29, [_ZZ15consumer_kernelPPfS_PiS1_iiE9_work_idx];
	ld.shared.u32 	%r58, [_ZZ15consumer_kernelPPfS_PiS1_iiE17_total_work_items];
	setp.ge.s32 	%p8, %r29, %r58;
	@%p8 bra 	$L__BB0_4;
$L__BB0_16:
	setp.ne.s32 	%p9, %r1, 0;
	@%p9 bra 	$L__BB0_18;
	mov.b32 	%r31, 1;
	// begin inline asm
	atom.add.acq_rel.sys.s32 %r30,[%rd8],%r31;
	// end inline asm
	st.shared.u32 	[_ZZ15consumer_kernelPPfS_PiS1_iiE9_work_idx], %r30;
$L__BB0_18:
	bar.sync 	0;
	ld.shared.u32 	%r9, [_ZZ15consumer_kernelPPfS_PiS1_iiE9_work_idx];
	setp.ge.s32 	%p10, %r9, %r13;
	@%p10 bra 	$L__BB0_12;
	ld.shared.u32 	%r32, [_ZZ15consumer_kernelPPfS_PiS1_iiE17_total_work_items];
	setp.lt.s32 	%p11, %r9, %r32;
	@%p11 bra 	$L__BB0_26;
	setp.ne.s32 	%p12, %r1, 0;
	@%p12 bra 	$L__BB0_22;
	// begin inline asm
	ld.acquire.sys.b32 %r33,[%rd8];
	// end inline asm
	st.shared.u32 	[_ZZ15consumer_kernelPPfS_PiS1_iiE9_work_idx], %r33;
	// begin inline asm
	ld.acquire.sys.b32 %r34,[%rd9];
	// end inline asm
	st.shared.u32 	[_ZZ15consumer_kernelPPfS_PiS1_iiE17_total_work_items], %r34;
$L__BB0_22:
	bar.sync 	0;
	ld.shared.u32 	%r35, [_ZZ15consumer_kernelPPfS_PiS1_iiE17_total_work_items];
	setp.lt.s32 	%p13, %r9, %r35;
	@%p13 bra 	$L__BB0_26;
$L__BB0_23:
	setp.ne.s32 	%p14, %r1, 0;
	@%p14 bra 	$L__BB0_25;
	// begin inline asm
	ld.acquire.sys.b32 %r36,[%rd8];
	// end inline asm
	st.shared.u32 	[_ZZ15consumer_kernelPPfS_PiS1_iiE9_work_idx], %r36;
	// begin inline asm
	ld.acquire.sys.b32 %r37,[%rd9];
	// end inline asm
	st.shared.u32 	[_ZZ15consumer_kernelPPfS_PiS1_iiE17_total_work_items], %r37;
$L__BB0_25:
	bar.sync 	0;
	ld.shared.u32 	%r38, [_ZZ15consumer_kernelPPfS_PiS1_iiE17_total_work_items];
	setp.ge.s32 	%p15, %r9, %r38;
	@%p15 bra 	$L__BB0_23;
$L__BB0_26:
	setp.ge.s32 	%p16, %r1, %r14;
	cvt.s64.s32 	%rd3, %r9;
	mul.wide.s32 	%rd23, %r9, 8;
	add.s64 	%rd4, %rd1, %rd23;
	mov.f32 	%f30, 0f00000000;
	@%p16 bra 	$L__BB0_29;
	ld.global.u64 	%rd5, [%rd4];
	mov.f32 	%f30, 0f00000000;
	mov.u32 	%r60, %r1;
$L__BB0_28:
	mul.wide.s32 	%rd24, %r60, 4;
	add.s64 	%rd25, %rd5, %rd24;
	ld.f32 	%f7, [%rd25];
	add.f32 	%f30, %f30, %f7;
	add.s32 	%r60, %r60, %r2;
	setp.lt.s32 	%p17, %r60, %r14;
	@%p17 bra 	$L__BB0_28;
$L__BB0_29:
	bar.sync 	0;
	// begin inline asm
	mov.u32 %r39, %laneid;
	// end inline asm
	mov.b32 	%r40, 1;
	mov.b32 	%r53, 31;
	mov.b32 	%r54, -1;
	// begin inline asm
	{  .reg .f32 r0;  .reg .pred p;  shfl.sync.down.b32 r0|p, %f30, %r40, %r53, %r54;  @p add.f32 r0, r0, %f30;  mov.f32 %f8, r0;}
	// end inline asm
	mov.b32 	%r43, 2;
	// begin inline asm
	{  .reg .f32 r0;  .reg .pred p;  shfl.sync.down.b32 r0|p, %f8, %r43, %r53, %r54;  @p add.f32 r0, r0, %f8;  mov.f32 %f11, r0;}
	// end inline asm
	mov.b32 	%r46, 4;
	// begin inline asm
	{  .reg .f32 r0;  .reg .pred p;  shfl.sync.down.b32 r0|p, %f11, %r46, %r53, %r54;  @p add.f32 r0, r0, %f11;  mov.f32 %f14, r0;}
	// end inline asm
	mov.b32 	%r49, 8;
	// begin inline asm
	{  .reg .f32 r0;  .reg .pred p;  shfl.sync.down.b32 r0|p, %f14, %r49, %r53, %r54;  @p add.f32 r0, r0, %f14;  mov.f32 %f17, r0;}
	// end inline asm
	mov.b32 	%r52, 16;
	// begin inline asm
	{  .reg .f32 r0;  .reg .pred p;  shfl.sync.down.b32 r0|p, %f17, %r52, %r53, %r54;  @p add.f32 r0, r0, %f17;  mov.f32 %f20, r0;}
	// end inline asm
	setp.ne.s32 	%p18, %r39, 0;
	@%p18 bra 	$L__BB0_31;
	st.shared.f32 	[%r3], %f20;
$L__BB0_31:
	setp.ne.s32 	%p19, %r1, 0;
	bar.sync 	0;
	@%p19 bra 	$L__BB0_33;
	ld.shared.f32 	%f23, [_ZZ15consumer_kernelPPfS_PiS1_iiE12temp_storage+8];
	add.f32 	%f24, %f20, %f23;
	ld.shared.f32 	%f25, [_ZZ15consumer_kernelPPfS_PiS1_iiE12temp_storage+12];
	add.f32 	%f26, %f24, %f25;
	ld.shared.f32 	%f27, [_ZZ15consumer_kernelPPfS_PiS1_iiE12temp_storage+16];
	add.f32 	%f28, %f26, %f27;
	shl.b64 	%rd28, %rd3, 2;
	add.s64 	%rd29, %rd2, %rd28;
	st.global.f32 	[%rd29], %f28;
	// begin inline asm
	ld.acquire.sys.b32 %r55,[%rd8];
	// end inline asm
	st.shared.u32 	[_ZZ15consumer_kernelPPfS_PiS1_iiE9_work_idx], %r55;
	// begin inline asm
	ld.acquire.sys.b32 %r56,[%rd9];
	// end inline asm
	st.shared.u32 	[_ZZ15consumer_kernelPPfS_PiS1_iiE17_total_work_items], %r56;
$L__BB0_33:
	bar.sync 	0;
	ld.shared.u32 	%r57, [_ZZ15consumer_kernelPPfS_PiS1_iiE9_work_idx];
	ld.shared.u32 	%r58, [_ZZ15consumer_kernelPPfS_PiS1_iiE17_total_work_items];
	setp.lt.s32 	%p20, %r57, %r58;
	@%p20 bra 	$L__BB0_16;
	bra.uni 	$L__BB0_4;

}


// ===== COMPILED SASS (sm_100) =====

	.target	sm_100

	.elftype	@"ET_EXEC"


//--------------------- .note.nv.tkinfo           --------------------------
	.section	.note.nv.tkinfo,"",@"SHT_NOTE"
	.sectionflags	@"SHF_NOTE_NV_TKINFO"
	.tkinfo
        /*0018*/ 	.word	0x00000002
        /*0030*/ 	.string	""
        /*0030*/ 	.string	"ptxas"
        /*0030*/ 	.string	"Cuda compilation tools, release 13.0, V13.0.88"
        /*0030*/ 	.string	"Build cuda_13.0.r13.0/compiler.36424714_0"
        /*0030*/ 	.string	"-arch sm_100 -m 64 "



//--------------------- .note.nv.cuinfo           --------------------------
	.section	.note.nv.cuinfo,"",@"SHT_NOTE"
	.sectionflags	@"SHF_NOTE_NV_CUINFO"
        /*0018*/ 	.short	0x0002
        /*001a*/ 	.short	0x0064
        /*001c*/ 	.short	0x0082
	.zero		2


//--------------------- .nv.info                  --------------------------
	.section	.nv.info,"",@"SHT_CUDA_INFO"
	.align	4


	//----- nvinfo : EIATTR_REGCOUNT
	.align		4
        /*0000*/ 	.byte	0x04, 0x2f
        /*0002*/ 	.short	(.L_29 - .L_28)
	.align		4
.L_28:
        /*0004*/ 	.word	index@(_Z15consumer_kernelPPfS_PiS1_ii)
        /*0008*/ 	.word	0x00000010


	//----- nvinfo : EIATTR_FRAME_SIZE
	.align		4
.L_29:
        /*000c*/ 	.byte	0x04, 0x11
        /*000e*/ 	.short	(.L_31 - .L_30)
	.align		4
.L_30:
        /*0010*/ 	.word	index@(_Z15consumer_kernelPPfS_PiS1_ii)
        /*0014*/ 	.word	0x00000000


	//----- nvinfo : EIATTR_MIN_STACK_SIZE
	.align		4
.L_31:
        /*0018*/ 	.byte	0x04, 0x12
        /*001a*/ 	.short	(.L_33 - .L_32)
	.align		4
.L_32:
        /*001c*/ 	.word	index@(_Z15consumer_kernelPPfS_PiS1_ii)
        /*0020*/ 	.word	0x00000000
.L_33:


//--------------------- .nv.compat                --------------------------
	.section	.nv.compat,"",@"SHT_CUDA_COMPAT_INFO"
	.align	4
        /*0000*/ 	.byte	0x02, 0x09, 0x00, 0x00, 0x02, 0x02, 0x01, 0x00, 0x02, 0x05, 0x05, 0x00, 0x03, 0x07, 0x01, 0x01
        /*0010*/ 	.byte	0x02, 0x03, 0x00, 0x00, 0x02, 0x06, 0x01, 0x00, 0x04, 0x0b, 0x08, 0x00, 0x09, 0x00, 0x00, 0x00
        /*0020*/ 	.byte	0x00, 0x00, 0x00, 0x00


//--------------------- .nv.info._Z15consumer_kernelPPfS_PiS1_ii --------------------------
	.section	.nv.info._Z15consumer_kernelPPfS_PiS1_ii,"",@"SHT_CUDA_INFO"
	.sectionflags	@""
	.align	4


	//----- nvinfo : EIATTR_CUDA_API_VERSION
	.align		4
        /*0000*/ 	.byte	0x04, 0x37
        /*0002*/ 	.short	(.L_35 - .L_34)
.L_34:
        /*0004*/ 	.word	0x00000082


	//----- nvinfo : EIATTR_KPARAM_INFO
	.align		4
.L_35:
        /*0008*/ 	.byte	0x04, 0x17
        /*000a*/ 	.short	(.L_37 - .L_36)
.L_36:
        /*000c*/ 	.word	0x00000000
        /*0010*/ 	.short	0x0005
        /*0012*/ 	.short	0x0024
        /*0014*/ 	.byte	0x00, 0xf0, 0x11, 0x00


	//----- nvinfo : EIATTR_KPARAM_INFO
	.align		4
.L_37:
        /*0018*/ 	.byte	0x04, 0x17
        /*001a*/ 	.short	(.L_39 - .L_38)
.L_38:
        /*001c*/ 	.word	0x00000000
        /*0020*/ 	.short	0x0004
        /*0022*/ 	.short	0x0020
        /*0024*/ 	.byte	0x00, 0xf0, 0x11, 0x00


	//----- nvinfo : EIATTR_KPARAM_INFO
	.align		4
.L_39:
        /*0028*/ 	.byte	0x04, 0x17
        /*002a*/ 	.short	(.L_41 - .L_40)
.L_40:
        /*002c*/ 	.word	0x00000000
        /*0030*/ 	.short	0x0003
        /*0032*/ 	.short	0x0018
        /*0034*/ 	.byte	0x00, 0xf5, 0x21, 0x00


	//----- nvinfo : EIATTR_KPARAM_INFO
	.align		4
.L_41:
        /*0038*/ 	.byte	0x04, 0x17
        /*003a*/ 	.short	(.L_43 - .L_42)
.L_42:
        /*003c*/ 	.word	0x00000000
        /*0040*/ 	.short	0x0002
        /*0042*/ 	.short	0x0010
        /*0044*/ 	.byte	0x00, 0xf5, 0x21, 0x00


	//----- nvinfo : EIATTR_KPARAM_INFO
	.align		4
.L_43:
        /*0048*/ 	.byte	0x04, 0x17
        /*004a*/ 	.short	(.L_45 - .L_44)
.L_44:
        /*004c*/ 	.word	0x00000000
        /*0050*/ 	.short	0x0001
        /*0052*/ 	.short	0x0008
        /*0054*/ 	.byte	0x00, 0xf5, 0x21, 0x00


	//----- nvinfo : EIATTR_KPARAM_INFO
	.align		4
.L_45:
        /*0058*/ 	.byte	0x04, 0x17
        /*005a*/ 	.short	(.L_47 - .L_46)
.L_46:
        /*005c*/ 	.word	0x00000000
        /*0060*/ 	.short	0x0000
        /*0062*/ 	.short	0x0000
        /*0064*/ 	.byte	0x00, 0xf5, 0x21, 0x00


	//----- nvinfo : EIATTR_SPARSE_MMA_MASK
	.align		4
.L_47:
        /*0068*/ 	.byte	0x03, 0x50
        /*006a*/ 	.short	0x0000


	//----- nvinfo : EIATTR_MAXREG_COUNT
	.align		4
        /*006c*/ 	.byte	0x03, 0x1b
        /*006e*/ 	.short	0x00ff


	//----- nvinfo : EIATTR_NUM_BARRIERS
	.align		4
        /*0070*/ 	.byte	0x02, 0x4c
        /*0072*/ 	.byte	0x01
	.zero		1


	//----- nvinfo : EIATTR_MERCURY_ISA_VERSION
	.align		4
        /*0074*/ 	.byte	0x03, 0x5f
        /*0076*/ 	.short	0x0101


	//----- nvinfo : EIATTR_COOP_GROUP_MASK_REGIDS
	.align		4
        /*0078*/ 	.byte	0x04, 0x29
        /*007a*/ 	.short	(.L_49 - .L_48)


	//   ....[0]....
.L_48:
        /*007c*/ 	.word	0xffffffff


	//   ....[1]....
        /*0080*/ 	.word	0xffffffff


	//   ....[2]....
        /*0084*/ 	.word	0xffffffff


	//   ....[3]....
        /*0088*/ 	.word	0xffffffff


	//   ....[4]....
        /*008c*/ 	.word	0xffffffff


	//----- nvinfo : EIATTR_COOP_GROUP_INSTR_OFFSETS
	.align		4
.L_49:
        /*0090*/ 	.byte	0x04, 0x28
        /*0092*/ 	.short	(.L_51 - .L_50)


	//   ....[0]....
.L_50:
        /*0094*/ 	.word	0x00000940


	//   ....[1]....
        /*0098*/ 	.word	0x00000970


	//   ....[2]....
        /*009c*/ 	.word	0x000009a0


	//   ....[3]....
        /*00a0*/ 	.word	0x000009c0


	//   ....[4]....
        /*00a4*/ 	.word	0x000009e0


	//----- nvinfo : EIATTR_VRC_CTA_INIT_COUNT
	.align		4
.L_51:
        /*00a8*/ 	.byte	0x02, 0x4a
	.zero		1
	.zero		1


	//----- nvinfo : EIATTR_EXIT_INSTR_OFFSETS
	.align		4
        /*00ac*/ 	.byte	0x04, 0x1c
        /*00ae*/ 	.short	(.L_53 - .L_52)


	//   ....[0]....
.L_52:
        /*00b0*/ 	.word	0x00000130


	//   ....[1]....
        /*00b4*/ 	.word	0x00000590


	//   ....[2]....
        /*00b8*/ 	.word	0x00000c20


	//   ....[3]....
        /*00bc*/ 	.word	0x00000d50


	//----- nvinfo : EIATTR_CRS_STACK_SIZE
	.align		4
.L_53:
        /*00c0*/ 	.byte	0x04, 0x1e
        /*00c2*/ 	.short	(.L_55 - .L_54)
.L_54:
        /*00c4*/ 	.word	0x00000000


	//----- nvinfo : EIATTR_CBANK_PARAM_SIZE
	.align		4
.L_55:
        /*00c8*/ 	.byte	0x03, 0x19
        /*00ca*/ 	.short	0x0028


	//----- nvinfo : EIATTR_PARAM_CBANK
	.align		4
        /*00cc*/ 	.byte	0x04, 0x0a
        /*00ce*/ 	.short	(.L_57 - .L_56)
	.align		4
.L_56:
        /*00d0*/ 	.word	index@(.nv.constant0._Z15consumer_kernelPPfS_PiS1_ii)
        /*00d4*/ 	.short	0x0380
        /*00d6*/ 	.short	0x0028


	//----- nvinfo : EIATTR_SW_WAR
	.align		4
.L_57:
        /*00d8*/ 	.byte	0x04, 0x36
        /*00da*/ 	.short	(.L_59 - .L_58)
.L_58:
        /*00dc*/ 	.word	0x00000008
.L_59:


//--------------------- .nv.callgraph             --------------------------
	.section	.nv.callgraph,"",@"SHT_CUDA_CALLGRAPH"
	.align	4
	.sectionentsize	8
	.align		4
        /*0000*/ 	.word	0x00000000
	.align		4
        /*0004*/ 	.word	0xffffffff
	.align		4
        /*0008*/ 	.word	0x00000000
	.align		4
        /*000c*/ 	.word	0xfffffffe
	.align		4
        /*0010*/ 	.word	0x00000000
	.align		4
        /*0014*/ 	.word	0xfffffffd
	.align		4
        /*0018*/ 	.word	0x00000000
	.align		4
        /*001c*/ 	.word	0xfffffffc


//--------------------- .nv.constant4             --------------------------
	.section	.nv.constant4,"a",@progbits
	.align	8
	.align		8
.nv.constant4:
        /*0000*/ 	.dword	_ZN34_INTERNAL_f0d0897b_4_k_cu_7c6f1cb94cuda3std3__45__cpo5beginE
	.align		8
        /*0008*/ 	.dword	_ZN34_INTERNAL_f0d0897b_4_k_cu_7c6f1cb94cuda3std3__45__cpo3endE
	.align		8
        /*0010*/ 	.dword	_ZN34_INTERNAL_f0d0897b_4_k_cu_7c6f1cb94cuda3std3__45__cpo6cbeginE
	.align		8
        /*0018*/ 	.dword	_ZN34_INTERNAL_f0d0897b_4_k_cu_7c6f1cb94cuda3std3__45__cpo4cendE
	.align		8
        /*0020*/ 	.dword	_ZN34_INTERNAL_f0d0897b_4_k_cu_7c6f1cb94cuda3std3__45__cpo6rbeginE
	.align		8
        /*0028*/ 	.dword	_ZN34_INTERNAL_f0d0897b_4_k_cu_7c6f1cb94cuda3std3__45__cpo4rendE
	.align		8
        /*0030*/ 	.dword	_ZN34_INTERNAL_f0d0897b_4_k_cu_7c6f1cb94cuda3std3__45__cpo7crbeginE
	.align		8
        /*0038*/ 	.dword	_ZN34_INTERNAL_f0d0897b_4_k_cu_7c6f1cb94cuda3std3__45__cpo5crendE
	.align		8
        /*0040*/ 	.dword	_ZN34_INTERNAL_f0d0897b_4_k_cu_7c6f1cb94cuda3std3__436_GLOBAL__N__f0d0897b_4_k_cu_7c6f1cb96ignoreE
	.align		8
        /*0048*/ 	.dword	_ZN34_INTERNAL_f0d0897b_4_k_cu_7c6f1cb94cuda3std3__419piecewise_constructE
	.align		8
        /*0050*/ 	.dword	_ZN34_INTERNAL_f0d0897b_4_k_cu_7c6f1cb94cuda3std3__48in_placeE
	.align		8
        /*0058*/ 	.dword	_ZN34_INTERNAL_f0d0897b_4_k_cu_7c6f1cb94cuda3std3__420unreachable_sentinelE
	.align		8
        /*0060*/ 	.dword	_ZN34_INTERNAL_f0d0897b_4_k_cu_7c6f1cb94cuda3std6ranges3__45__cpo4swapE
	.align		8
        /*0068*/ 	.dword	_ZN34_INTERNAL_f0d0897b_4_k_cu_7c6f1cb94cuda3std6ranges3__45__cpo9iter_moveE
	.align		8
        /*0070*/ 	.dword	_ZN34_INTERNAL_f0d0897b_4_k_cu_7c6f1cb94cuda3std6ranges3__45__cpo5beginE
	.align		8
        /*0078*/ 	.dword	_ZN34_INTERNAL_f0d0897b_4_k_cu_7c6f1cb94cuda3std6ranges3__45__cpo3endE
	.align		8
        /*0080*/ 	.dword	_ZN34_INTERNAL_f0d0897b_4_k_cu_7c6f1cb94cuda3std6ranges3__45__cpo6cbeginE
	.align		8
        /*0088*/ 	.dword	_ZN34_INTERNAL_f0d0897b_4_k_cu_7c6f1cb94cuda3std6ranges3__45__cpo4cendE
	.align		8
        /*0090*/ 	.dword	_ZN34_INTERNAL_f0d0897b_4_k_cu_7c6f1cb94cuda3std6ranges3__45__cpo7advanceE
	.align		8
        /*0098*/ 	.dword	_ZN34_INTERNAL_f0d0897b_4_k_cu_7c6f1cb94cuda3std6ranges3__45__cpo9iter_swapE
	.align		8
        /*00a0*/ 	.dword	_ZN34_INTERNAL_f0d0897b_4_k_cu_7c6f1cb94cuda3std6ranges3__45__cpo4nextE
	.align		8
        /*00a8*/ 	.dword	_ZN34_INTERNAL_f0d0897b_4_k_cu_7c6f1cb94cuda3std6ranges3__45__cpo4prevE
	.align		8
        /*00b0*/ 	.dword	_ZN34_INTERNAL_f0d0897b_4_k_cu_7c6f1cb94cuda3std6ranges3__45__cpo4dataE
	.align		8
        /*00b8*/ 	.dword	_ZN34_INTERNAL_f0d0897b_4_k_cu_7c6f1cb94cuda3std6ranges3__45__cpo5cdataE
	.align		8
        /*00c0*/ 	.dword	_ZN34_INTERNAL_f0d0897b_4_k_cu_7c6f1cb94cuda3std6ranges3__45__cpo4sizeE
	.align		8
        /*00c8*/ 	.dword	_ZN34_INTERNAL_f0d0897b_4_k_cu_7c6f1cb94cuda3std6ranges3__45__cpo5ssizeE
	.align		8
        /*00d0*/ 	.dword	_ZN34_INTERNAL_f0d0897b_4_k_cu_7c6f1cb94cuda3std6ranges3__45__cpo8distanceE
	.align		8
        /*00d8*/ 	.dword	_ZN34_INTERNAL_f0d0897b_4_k_cu_7c6f1cb96thrust24THRUST_300001_SM_1000_NS6system6detail10sequential3seqE


//--------------------- .text._Z15consumer_kernelPPfS_PiS1_ii --------------------------
	.section	.text._Z15consumer_kernelPPfS_PiS1_ii,"ax",@progbits
	.align	128
        .global         _Z15consumer_kernelPPfS_PiS1_ii
        .type           _Z15consumer_kernelPPfS_PiS1_ii,@function
        .size           _Z15consumer_kernelPPfS_PiS1_ii,(.L_x_25 - _Z15consumer_kernelPPfS_PiS1_ii)
        .other          _Z15consumer_kernelPPfS_PiS1_ii,@"STO_CUDA_ENTRY STV_DEFAULT"
_Z15consumer_kernelPPfS_PiS1_ii:
.text._Z15consumer_kernelPPfS_PiS1_ii:
[----:B------:R-:W-:Y:S01]  /*0000*/  LDC R1, c[0x0][0x37c] ;  /* 0x0000df00ff017b82 */ /* 0x000fe20000000800 */
[----:B------:R-:W0:Y:S01]  /*0010*/  S2R R0, SR_TID.X ;  /* 0x0000000000007919 */ /* 0x000e220000002100 */
[----:B------:R-:W1:Y:S01]  /*0020*/  LDCU.64 UR8, c[0x0][0x358] ;  /* 0x00006b00ff0877ac */ /* 0x000e620008000a00 */
[----:B0-----:R-:W-:-:S13]  /*0030*/  ISETP.NE.AND P0, PT, R0, RZ, PT ;  /* 0x000000ff0000720c */ /* 0x001fda0003f05270 */
[----:B------:R-:W1:Y:S02]  /*0040*/  @!P0 LDC.64 R2, c[0x0][0x390] ;  /* 0x0000e400ff028b82 */ /* 0x000e640000000a00 */
[----:B-1----:R-:W2:Y:S04]  /*0050*/  @!P0 LD.E.STRONG.SYS R2, desc[UR8][R2.64] ;  /* 0x0000000802028980 */ /* 0x002ea8000c115900 */
[----:B--2---:R-:W-:Y:S02]  /*0060*/  @!P0 CCTL.IVALL ;  /* 0x00000000ff00898f */ /* 0x004fe40002000000 */
[----:B------:R-:W0:Y:S01]  /*0070*/  S2UR UR5, SR_CgaCtaId ;  /* 0x00000000000579c3 */ /* 0x000e220000008800 */
[----:B------:R-:W-:-:S07]  /*0080*/  UMOV UR4, 0x400 ;  /* 0x0000040000047882 */ /* 0x000fce0000000000 */
[----:B------:R-:W1:Y:S01]  /*0090*/  @!P0 LDC.64 R4, c[0x0][0x398] ;  /* 0x0000e600ff048b82 */ /* 0x000e620000000a00 */
[----:B0-----:R-:W-:Y:S01]  /*00a0*/  ULEA UR4, UR5, UR4, 0x18 ;  /* 0x0000000405047291 */ /* 0x001fe2000f8ec0ff */
[----:B------:R-:W0:Y:S08]  /*00b0*/  LDCU UR5, c[0x0][0x3a0] ;  /* 0x00007400ff0577ac */ /* 0x000e300008000800 */
[----:B------:R-:W-:Y:S04]  /*00c0*/  @!P0 STS [UR4+0x1c], R2 ;  /* 0x00001c02ff008988 */ /* 0x000fe80008000804 */
[----:B-1----:R-:W2:Y:S04]  /*00d0*/  @!P0 LD.E.STRONG.SYS R4, desc[UR8][R4.64] ;  /* 0x0000000804048980 */ /* 0x002ea8000c115900 */
[----:B--2---:R-:W-:Y:S04]  /*00e0*/  @!P0 CCTL.IVALL ;  /* 0x00000000ff00898f */ /* 0x004fe80002000000 */
[----:B------:R-:W-:Y:S01]  /*00f0*/  @!P0 STS [UR4+0x18], R4 ;  /* 0x00001804ff008988 */ /* 0x000fe20008000804 */
[----:B------:R-:W-:Y:S06]  /*0100*/  BAR.SYNC.DEFER_BLOCKING 0x0 ;  /* 0x0000000000007b1d */ /* 0x000fec0000010000 */
[----:B------:R-:W0:Y:S02]  /*0110*/  LDS R6, [UR4+0x18] ;  /* 0x00001804ff067984 */ /* 0x000e240008000800 */
[----:B0-----:R-:W-:-:S13]  /*0120*/  ISETP.GE.AND P0, PT, R6, UR5, PT ;  /* 0x0000000506007c0c */ /* 0x001fda000bf06270 */
[----:B------:R-:W-:Y:S05]  /*0130*/  @P0 EXIT ;  /* 0x000000000000094d */ /* 0x000fea0003800000 */
[----:B------:R-:W-:Y:S01]  /*0140*/  SHF.R.U32.HI R2, RZ, 0x3, R0 ;  /* 0x00000003ff027819 */ /* 0x000fe20000011600 */
[----:B------:R-:W0:Y:S03]  /*0150*/  LDCU UR7, c[0x0][0x360] ;  /* 0x00006c00ff0777ac */ /* 0x000e260008000800 */
[----:B------:R-:W-:-:S07]  /*0160*/  LOP3.LUT R2, R2, 0x7c, RZ, 0xc0, !PT ;  /* 0x0000007c02027812 */ /* 0x000fce00078ec0ff */
.L_x_20:
[----:B------:R-:W-:Y:S01]  /*0170*/  ISETP.NE.AND P0, PT, R0, RZ, PT ;  /* 0x000000ff0000720c */ /* 0x000fe20003f05270 */
[----:B------:R-:W-:-:S12]  /*0180*/  BSSY.RECONVERGENT B0, `(.L_x_0) ;  /* 0x000000d000007945 */ /* 0x000fd80003800200 */
[----:B0-----:R-:W-:Y:S05]  /*0190*/  @P0 BRA `(.L_x_1) ;  /* 0x00000000002c0947 */ /* 0x001fea0003800000 */
[----:B------:R-:W1:Y:S02]  /*01a0*/  LDC.64 R4, c[0x0][0x390] ;  /* 0x0000e400ff047b82 */ /* 0x000e640000000a00 */
[----:B-1----:R-:W2:Y:S04]  /*01b0*/  LD.E.STRONG.SYS R4, desc[UR8][R4.64] ;  /* 0x0000000804047980 */ /* 0x002ea8000c115900 */
[----:B--2---:R-:W-:Y:S02]  /*01c0*/  CCTL.IVALL ;  /* 0x00000000ff00798f */ /* 0x004fe40002000000 */
[----:B------:R-:W1:Y:S01]  /*01d0*/  S2UR UR6, SR_CgaCtaId ;  /* 0x00000000000679c3 */ /* 0x000e620000008800 */
[----:B------:R-:W-:-:S07]  /*01e0*/  UMOV UR5, 0x400 ;  /* 0x0000040000057882 */ /* 0x000fce0000000000 */
[----:B------:R-:W2:Y:S01]  /*01f0*/  LDC.64 R6, c[0x0][0x398] ;  /* 0x0000e600ff067b82 */ /* 0x000ea20000000a00 */
[----:B-1----:R-:W-:-:S09]  /*0200*/  ULEA UR5, UR6, UR5, 0x18 ;  /* 0x0000000506057291 */ /* 0x002fd2000f8ec0ff */
[----:B------:R1:W-:Y:S04]  /*0210*/  STS [UR5+0x1c], R4 ;  /* 0x00001c04ff007988 */ /* 0x0003e80008000805 */
[----:B--2---:R-:W2:Y:S04]  /*0220*/  LD.E.STRONG.SYS R6, desc[UR8][R6.64] ;  /* 0x0000000806067980 */ /* 0x004ea8000c115900 */
[----:B--2---:R-:W-:Y:S04]  /*0230*/  CCTL.IVALL ;  /* 0x00000000ff00798f */ /* 0x004fe80002000000 */
[----:B------:R1:W-:Y:S02]  /*0240*/  STS [UR5+0x18], R6 ;  /* 0x00001806ff007988 */ /* 0x0003e40008000805 */
.L_x_1:
[----:B0-----:R-:W-:Y:S05]  /*0250*/  BSYNC.RECONVERGENT B0 ;  /* 0x0000000000007941 */ /* 0x001fea0003800200 */
.L_x_0:
[----:B------:R-:W0:Y:S08]  /*0260*/  S2UR UR6, SR_CgaCtaId ;  /* 0x00000000000679c3 */ /* 0x000e300000008800 */
[----:B------:R-:W-:Y:S06]  /*0270*/  BAR.SYNC.DEFER_BLOCKING 0x0 ;  /* 0x0000000000007b1d */ /* 0x000fec0000010000 */
[----:B------:R-:W-:-:S02]  /*0280*/  UMOV UR5, 0x400 ;  /* 0x0000040000057882 */ /* 0x000fc40000000000 */
[----:B0-----:R-:W-:-:S09]  /*0290*/  ULEA UR5, UR6, UR5, 0x18 ;  /* 0x0000000506057291 */ /* 0x001fd2000f8ec0ff */
[----:B------:R-:W0:Y:S03]  /*02a0*/  LDS R3, [UR5+0x18] ;  /* 0x00001805ff037984 */ /* 0x000e260008000800 */
.L_x_23:
[----:B------:R-:W2:Y:S01]  /*02b0*/  S2UR UR6, SR_CgaCtaId ;  /* 0x00000000000679c3 */ /* 0x000ea20000008800 */
[----:B------:R-:W-:Y:S02]  /*02c0*/  UMOV UR5, 0x400 ;  /* 0x0000040000057882 */ /* 0x000fe40000000000 */
[----:B--2---:R-:W-:-:S09]  /*02d0*/  ULEA UR5, UR6, UR5, 0x18 ;  /* 0x0000000506057291 */ /* 0x004fd2000f8ec0ff */
[----:B-1----:R-:W0:Y:S02]  /*02e0*/  LDS R4, [UR5+0x1c] ;  /* 0x00001c05ff047984 */ /* 0x002e240008000800 */
[----:B0-----:R-:W-:-:S13]  /*02f0*/  ISETP.GE.AND P0, PT, R4, R3, PT ;  /* 0x000000030400720c */ /* 0x001fda0003f06270 */
[----:B------:R-:W-:Y:S05]  /*0300*/  @P0 BRA `(.L_x_2) ;  /* 0x00000008004c0947 */ /* 0x000fea0003800000 */
[----:B------:R-:W-:Y:S01]  /*0310*/  BAR.SYNC.DEFER_BLOCKING 0x0 ;  /* 0x0000000000007b1d */ /* 0x000fe20000010000 */
[----:B------:R-:W-:-:S05]  /*0320*/  ISETP.NE.AND P0, PT, R0, RZ, PT ;  /* 0x000000ff0000720c */ /* 0x000fca0003f05270 */
[----:B------:R-:W-:Y:S08]  /*0330*/  BSSY.RECONVERGENT B0, `(.L_x_3) ;  /* 0x000000a000007945 */ /* 0x000ff00003800200 */
[----:B------:R-:W-:Y:S05]  /*0340*/  @P0 BRA `(.L_x_4) ;  /* 0x0000000000200947 */ /* 0x000fea0003800000 */
[----:B------:R-:W0:Y:S02]  /*0350*/  LDC.64 R4, c[0x0][0x390] ;  /* 0x0000e400ff047b82 */ /* 0x000e240000000a00 */
[----:B0-----:R-:W2:Y:S04]  /*0360*/  LD.E.STRONG.SYS R4, desc[UR8][R4.64] ;  /* 0x0000000804047980 */ /* 0x001ea8000c115900 */
[----:B--2---:R-:W-:Y:S02]  /*0370*/  CCTL.IVALL ;  /* 0x00000000ff00798f */ /* 0x004fe40002000000 */
[----:B------:R-:W0:Y:S02]  /*0380*/  LDC.64 R6, c[0x0][0x398] ;  /* 0x0000e600ff067b82 */ /* 0x000e240000000a00 */
[----:B------:R1:W-:Y:S04]  /*0390*/  STS [UR5+0x1c], R4 ;  /* 0x00001c04ff007988 */ /* 0x0003e80008000805 */
[----:B0-----:R-:W2:Y:S04]  /*03a0*/  LD.E.STRONG.SYS R6, desc[UR8][R6.64] ;  /* 0x0000000806067980 */ /* 0x001ea8000c115900 */
[----:B--2---:R-:W-:Y:S04]  /*03b0*/  CCTL.IVALL ;  /* 0x00000000ff00798f */ /* 0x004fe80002000000 */
[----:B------:R1:W-:Y:S02]  /*03c0*/  STS [UR5+0x18], R6 ;  /* 0x00001806ff007988 */ /* 0x0003e40008000805 */
.L_x_4:
[----:B------:R-:W-:Y:S05]  /*03d0*/  BSYNC.RECONVERGENT B0 ;  /* 0x0000000000007941 */ /* 0x000fea0003800200 */
.L_x_3:
[----:B------:R-:W-:Y:S06]  /*03e0*/  BAR.SYNC.DEFER_BLOCKING 0x0 ;  /* 0x0000000000007b1d */ /* 0x000fec0000010000 */
[----:B-1----:R-:W0:Y:S02]  /*03f0*/  LDS.64 R4, [UR5+0x18] ;  /* 0x00001805ff047984 */ /* 0x002e240008000a00 */
[----:B0-----:R-:W-:-:S13]  /*0400*/  ISETP.GE.AND P0, PT, R5, R4, PT ;  /* 0x000000040500720c */ /* 0x001fda0003f06270 */
[----:B------:R-:W-:Y:S05]  /*0410*/  @P0 BRA `(.L_x_5) ;  /* 0x0000000400f80947 */ /* 0x000fea0003800000 */
.L_x_19:
[----:B------:R-:W-:Y:S01]  /*0420*/  ISETP.NE.AND P0, PT, R0, RZ, PT ;  /* 0x000000ff0000720c */ /* 0x000fe20003f05270 */
[----:B------:R-:W-:-:S12]  /*0430*/  BSSY.RECONVERGENT B0, `(.L_x_6) ;  /* 0x000000d000007945 */ /* 0x000fd80003800200 */
[----:B0-----:R-:W-:Y:S05]  /*0440*/  @P0 BRA `(.L_x_7) ;  /* 0x00000000002c0947 */ /* 0x001fea0003800000 */
[----:B------:R-:W0:Y:S01]  /*0450*/  LDC.64 R4, c[0x0][0x390] ;  /* 0x0000e400ff047b82 */ /* 0x000e220000000a00 */
[----:B------:R-:W-:Y:S01]  /*0460*/  IMAD.MOV.U32 R3, RZ, RZ, 0x1 ;  /* 0x00000001ff037424 */ /* 0x000fe200078e00ff */
[----:B------:R-:W-:Y:S06]  /*0470*/  MEMBAR.ALL.SYS ;  /* 0x0000000000007992 */ /* 0x000fec000000b000 */
[----:B------:R-:W-:-:S00]  /*0480*/  ERRBAR ;  /* 0x00000000000079ab */ /* 0x000fc00000000000 */
[----:B------:R-:W-:Y:S06]  /*0490*/  CGAERRBAR ;  /* 0x00000000000075ab */ /* 0x000fec0000000000 */
[----:B0-----:R-:W2:Y:S04]  /*04a0*/  ATOM.E.ADD.S32.STRONG.SYS PT, R4, desc[UR8][R4.64], R3 ;  /* 0x800000030404798a */ /* 0x001ea800081f5308 */
[----:B--2---:R-:W-:Y:S01]  /*04b0*/  CCTL.IVALL ;  /* 0x00000000ff00798f */ /* 0x004fe20002000000 */
[----:B------:R-:W0:Y:S01]  /*04c0*/  S2UR UR6, SR_CgaCtaId ;  /* 0x00000000000679c3 */ /* 0x000e220000008800 */
[----:B------:R-:W-:-:S02]  /*04d0*/  UMOV UR5, 0x400 ;  /* 0x0000040000057882 */ /* 0x000fc40000000000 */
[----:B0-----:R-:W-:-:S09]  /*04e0*/  ULEA UR5, UR6, UR5, 0x18 ;  /* 0x0000000506057291 */ /* 0x001fd2000f8ec0ff */
[----:B------:R0:W-:Y:S03]  /*04f0*/  STS [UR5+0x1c], R4 ;  /* 0x00001c04ff007988 */ /* 0x0001e60008000805 */
.L_x_7:
[----:B------:R-:W-:Y:S05]  /*0500*/  BSYNC.RECONVERGENT B0 ;  /* 0x0000000000007941 */ /* 0x000fea0003800200 */
.L_x_6:
[----:B------:R-:W1:Y:S08]  /*0510*/  S2UR UR6, SR_CgaCtaId ;  /* 0x00000000000679c3 */ /* 0x000e700000008800 */
[----:B------:R-:W-:Y:S06]  /*0520*/  BAR.SYNC.DEFER_BLOCKING 0x0 ;  /* 0x0000000000007b1d */ /* 0x000fec0000010000 */
[----:B------:R-:W-:-:S02]  /*0530*/  UMOV UR5, 0x400 ;  /* 0x0000040000057882 */ /* 0x000fc40000000000 */
[----:B-1----:R-:W-:-:S06]  /*0540*/  ULEA UR5, UR6, UR5, 0x18 ;  /* 0x0000000506057291 */ /* 0x002fcc000f8ec0ff */
[----:B------:R-:W-:-:S05]  /*0550*/  IMAD.U32 R3, RZ, RZ, UR5 ;  /* 0x00000005ff037e24 */ /* 0x000fca000f8e00ff */
[----:B0-----:R-:W0:Y:S01]  /*0560*/  LDS.64 R4, [R3+0x18] ;  /* 0x0000180003047984 */ /* 0x001e220000000a00 */
[----:B------:R-:W0:Y:S02]  /*0570*/  LDCU UR5, c[0x0][0x3a0] ;  /* 0x00007400ff0577ac */ /* 0x000e240008000800 */
[----:B0-----:R-:W-:-:S13]  /*0580*/  ISETP.GE.AND P1, PT, R5, UR5, PT ;  /* 0x0000000505007c0c */ /* 0x001fda000bf26270 */
[----:B------:R-:W-:Y:S05]  /*0590*/  @P1 EXIT ;  /* 0x000000000000194d */ /* 0x000fea0003800000 */
[----:B------:R-:W-:-:S13]  /*05a0*/  ISETP.GE.AND P1, PT, R5, R4, PT ;  /* 0x000000040500720c */ /* 0x000fda0003f26270 */
[----:B------:R-:W-:Y:S05]  /*05b0*/  @!P1 BRA `(.L_x_8) ;  /* 0x0000000000909947 */ /* 0x000fea0003800000 */
[----:B------:R-:W-:Y:S04]  /*05c0*/  BSSY.RECONVERGENT B0, `(.L_x_9) ;  /* 0x000000a000007945 */ /* 0x000fe80003800200 */
[----:B------:R-:W-:Y:S05]  /*05d0*/  @P0 BRA `(.L_x_10) ;  /* 0x0000000000200947 */ /* 0x000fea0003800000 */
[----:B------:R-:W0:Y:S02]  /*05e0*/  LDC.64 R6, c[0x0][0x390] ;  /* 0x0000e400ff067b82 */ /* 0x000e240000000a00 */
[----:B0-----:R-:W2:Y:S04]  /*05f0*/  LD.E.STRONG.SYS R6, desc[UR8][R6.64] ;  /* 0x0000000806067980 */ /* 0x001ea8000c115900 */
[----:B--2---:R-:W-:Y:S02]  /*0600*/  CCTL.IVALL ;  /* 0x00000000ff00798f */ /* 0x004fe40002000000 */
[----:B------:R-:W0:Y:S02]  /*0610*/  LDC.64 R8, c[0x0][0x398] ;  /* 0x0000e600ff087b82 */ /* 0x000e240000000a00 */
[----:B------:R1:W-:Y:S04]  /*0620*/  STS [R3+0x1c], R6 ;  /* 0x00001c0603007388 */ /* 0x0003e80000000800 */
[----:B0-----:R-:W2:Y:S04]  /*0630*/  LD.E.STRONG.SYS R8, desc[UR8][R8.64] ;  /* 0x0000000808087980 */ /* 0x001ea8000c115900 */
[----:B--2---:R-:W-:Y:S04]  /*0640*/  CCTL.IVALL ;  /* 0x00000000ff00798f */ /* 0x004fe80002000000 */
[----:B------:R1:W-:Y:S02]  /*0650*/  STS [R3+0x18], R8 ;  /* 0x0000180803007388 */ /* 0x0003e40000000800 */
.L_x_10:
[----:B------:R-:W-:Y:S05]  /*0660*/  BSYNC.RECONVERGENT B0 ;  /* 0x0000000000007941 */ /* 0x000fea0003800200 */
.L_x_9:
[----:B------:R-:W-:Y:S06]  /*0670*/  BAR.SYNC.DEFER_BLOCKING 0x0 ;  /* 0x0000000000007b1d */ /* 0x000fec0000010000 */
[----:B------:R-:W0:Y:S02]  /*0680*/  LDS R4, [R3+0x18] ;  /* 0x0000180003047984 */ /* 0x000e240000000800 */
[----:B0-----:R-:W-:-:S13]  /*0690*/  ISETP.GE.AND P1, PT, R5, R4, PT ;  /* 0x000000040500720c */ /* 0x001fda0003f26270 */
[----:B------:R-:W-:Y:S05]  /*06a0*/  @!P1 BRA `(.L_x_8) ;  /* 0x0000000000549947 */ /* 0x000fea0003800000 */
[----:B------:R-:W-:Y:S01]  /*06b0*/  BSSY.RECONVERGENT B0, `(.L_x_8) ;  /* 0x0000014000007945 */ /* 0x000fe20003800200 */
.L_x_13:
[----:B------:R-:W-:Y:S04]  /*06c0*/  BSSY.RECONVERGENT B1, `(.L_x_11) ;  /* 0x000000e000017945 */ /* 0x000fe80003800200 */
[----:B0-----:R-:W-:Y:S05]  /*06d0*/  @P0 BRA `(.L_x_12) ;  /* 0x0000000000300947 */ /* 0x001fea0003800000 */
[----:B-1----:R-:W0:Y:S02]  /*06e0*/  LDC.64 R6, c[0x0][0x390] ;  /* 0x0000e400ff067b82 */ /* 0x002e240000000a00 */
[----:B0-----:R-:W2:Y:S04]  /*06f0*/  LD.E.STRONG.SYS R6, desc[UR8][R6.64] ;  /* 0x0000000806067980 */ /* 0x001ea8000c115900 */
[----:B--2---:R-:W-:Y:S02]  /*0700*/  CCTL.IVALL ;  /* 0x00000000ff00798f */ /* 0x004fe40002000000 */
[----:B------:R-:W0:Y:S01]  /*0710*/  S2UR UR6, SR_CgaCtaId ;  /* 0x00000000000679c3 */ /* 0x000e220000008800 */
[----:B------:R-:W-:-:S07]  /*0720*/  UMOV UR5, 0x400 ;  /* 0x0000040000057882 */ /* 0x000fce0000000000 */
[----:B------:R-:W1:Y:S01]  /*0730*/  LDC.64 R8, c[0x0][0x398] ;  /* 0x0000e600ff087b82 */ /* 0x000e620000000a00 */
[----:B0-----:R-:W-:-:S06]  /*0740*/  ULEA UR5, UR6, UR5, 0x18 ;  /* 0x0000000506057291 */ /* 0x001fcc000f8ec0ff */
[----:B------:R-:W-:-:S05]  /*0750*/  IMAD.U32 R3, RZ, RZ, UR5 ;  /* 0x00000005ff037e24 */ /* 0x000fca000f8e00ff */
[----:B------:R0:W-:Y:S04]  /*0760*/  STS [R3+0x1c], R6 ;  /* 0x00001c0603007388 */ /* 0x0001e80000000800 */
[----:B-1----:R-:W2:Y:S04]  /*0770*/  LD.E.STRONG.SYS R8, desc[UR8][R8.64] ;  /* 0x0000000808087980 */ /* 0x002ea8000c115900 */
[----:B--2---:R-:W-:Y:S04]  /*0780*/  CCTL.IVALL ;  /* 0x00000000ff00798f */ /* 0x004fe80002000000 */
[----:B------:R0:W-:Y:S02]  /*0790*/  STS [R3+0x18], R8 ;  /* 0x0000180803007388 */ /* 0x0001e40000000800 */
.L_x_12:
[----:B------:R-:W-:Y:S05]  /*07a0*/  BSYNC.RECONVERGENT B1 ;  /* 0x0000000000017941 */ /* 0x000fea0003800200 */
.L_x_11:
[----:B------:R-:W-:Y:S06]  /*07b0*/  BAR.SYNC.DEFER_BLOCKING 0x0 ;  /* 0x0000000000007b1d */ /* 0x000fec0000010000 */
[----:B------:R-:W2:Y:S02]  /*07c0*/  LDS R4, [R3+0x18] ;  /* 0x0000180003047984 */ /* 0x000ea40000000800 */
[----:B--2---:R-:W-:-:S13]  /*07d0*/  ISETP.GE.AND P1, PT, R5, R4, PT ;  /* 0x000000040500720c */ /* 0x004fda0003f26270 */
[----:B------:R-:W-:Y:S05]  /*07e0*/  @P1 BRA `(.L_x_13) ;  /* 0xfffffffc00b41947 */ /* 0x000fea000383ffff */
[----:B------:R-:W-:Y:S05]  /*07f0*/  BSYNC.RECONVERGENT B0 ;  /* 0x0000000000007941 */ /* 0x000fea0003800200 */
.L_x_8:
[----:B------:R-:W2:Y:S01]  /*0800*/  LDCU UR5, c[0x0][0x3a4] ;  /* 0x00007480ff0577ac */ /* 0x000ea20008000800 */
[----:B------:R-:W-:Y:S01]  /*0810*/  BSSY.RECONVERGENT B0, `(.L_x_14) ;  /* 0x000000f000007945 */ /* 0x000fe20003800200 */
[----:B01----:R-:W-:Y:S01]  /*0820*/  IMAD.MOV.U32 R3, RZ, RZ, RZ ;  /* 0x000000ffff037224 */ /* 0x003fe200078e00ff */
[----:B--2---:R-:W-:-:S13]  /*0830*/  ISETP.GE.AND P0, PT, R0, UR5, PT ;  /* 0x0000000500007c0c */ /* 0x004fda000bf06270 */
[----:B------:R-:W-:Y:S05]  /*0840*/  @P0 BRA `(.L_x_15) ;  /* 0x00000000002c0947 */ /* 0x000fea0003800000 */
[----:B------:R-:W0:Y:S02]  /*0850*/  LDC.64 R6, c[0x0][0x380] ;  /* 0x0000e000ff067b82 */ /* 0x000e240000000a00 */
[----:B0-----:R-:W-:-:S06]  /*0860*/  IMAD.WIDE R6, R5, 0x8, R6 ;  /* 0x0000000805067825 */ /* 0x001fcc00078e0206 */
[----:B------:R-:W5:Y:S01]  /*0870*/  LDG.E.64 R6, desc[UR8][R6.64] ;  /* 0x0000000806067981 */ /* 0x000f62000c1e1b00 */
[----:B------:R-:W-:Y:S02]  /*0880*/  IMAD.MOV.U32 R3, RZ, RZ, RZ ;  /* 0x000000ffff037224 */ /* 0x000fe400078e00ff */
[----:B------:R-:W-:-:S07]  /*0890*/  IMAD.MOV.U32 R11, RZ, RZ, R0 ;  /* 0x000000ffff0b7224 */ /* 0x000fce00078e0000 */
.L_x_16:
[----:B-----5:R-:W-:-:S06]  /*08a0*/  IMAD.WIDE R8, R11, 0x4, R6 ;  /* 0x000000040b087825 */ /* 0x020fcc00078e0206 */
[----:B------:R-:W2:Y:S01]  /*08b0*/  LD.E R8, desc[UR8][R8.64] ;  /* 0x0000000808087980 */ /* 0x000ea2000c101900 */
[----:B------:R-:W-:-:S05]  /*08c0*/  VIADD R11, R11, UR7 ;  /* 0x000000070b0b7c36 */ /* 0x000fca0008000000 */
[----:B------:R-:W-:Y:S01]  /*08d0*/  ISETP.GE.AND P0, PT, R11, UR5, PT ;  /* 0x000000050b007c0c */ /* 0x000fe2000bf06270 */
[----:B--2---:R-:W-:-:S12]  /*08e0*/  FADD R3, R8, R3 ;  /* 0x0000000308037221 */ /* 0x004fd80000000000 */
[----:B------:R-:W-:Y:S05]  /*08f0*/  @!P0 BRA `(.L_x_16) ;  /* 0xfffffffc00e88947 */ /* 0x000fea000383ffff */
.L_x_15:
[----:B------:R-:W-:Y:S05]  /*0900*/  BSYNC.RECONVERGENT B0 ;  /* 0x0000000000007941 */ /* 0x000fea0003800200 */
.L_x_14:
[----:B------:R-:W-:Y:S01]  /*0910*/  BAR.SYNC.DEFER_BLOCKING 0x0 ;  /* 0x0000000000007b1d */ /* 0x000fe20000010000 */
[----:B------:R-:W-:-:S05]  /*0920*/  SHF.R.S32.HI R10, RZ, 0x1f, R5 ;  /* 0x0000001fff0a7819 */ /* 0x000fca0000011405 */
[----:B------:R-:W-:Y:S01]  /*0930*/  BSSY.RECONVERGENT B0, `(.L_x_17) ;  /* 0x0000025000007945 */ /* 0x000fe20003800200 */
[----:B------:R-:W0:Y:S01]  /*0940*/  SHFL.DOWN P0, R4, R3, 0x1, 0x1f ;  /* 0x08201f0003047f89 */ /* 0x000e220000000000 */
[----:B------:R-:W1:Y:S01]  /*0950*/  S2R R8, SR_LANEID ;  /* 0x0000000000087919 */ /* 0x000e620000000000 */
[----:B0-----:R-:W-:-:S05]  /*0960*/  @P0 FADD R4, R4, R3 ;  /* 0x0000000304040221 */ /* 0x001fca0000000000 */
[----:B------:R-:W0:Y:S01]  /*0970*/  SHFL.DOWN P0, R7, R4, 0x2, 0x1f ;  /* 0x08401f0004077f89 */ /* 0x000e220000000000 */
[----:B-1----:R-:W-:Y:S01]  /*0980*/  ISETP.NE.AND P1, PT, R8, RZ, PT ;  /* 0x000000ff0800720c */ /* 0x002fe20003f25270 */
[----:B0-----:R-:W-:-:S05]  /*0990*/  @P0 FADD R7, R4, R7 ;  /* 0x0000000704070221 */ /* 0x001fca0000000000 */
[----:B------:R-:W0:Y:S02]  /*09a0*/  SHFL.DOWN P0, R6, R7, 0x4, 0x1f ;  /* 0x08801f0007067f89 */ /* 0x000e240000000000 */
[----:B0-----:R-:W-:-:S05]  /*09b0*/  @P0 FADD R6, R7, R6 ;  /* 0x0000000607060221 */ /* 0x001fca0000000000 */
[----:B------:R-:W0:Y:S02]  /*09c0*/  SHFL.DOWN P0, R9, R6, 0x8, 0x1f ;  /* 0x09001f0006097f89 */ /* 0x000e240000000000 */
[----:B0-----:R-:W-:-:S05]  /*09d0*/  @P0 FADD R9, R6, R9 ;  /* 0x0000000906090221 */ /* 0x001fca0000000000 */
[----:B------:R-:W0:Y:S02]  /*09e0*/  SHFL.DOWN P0, R11, R9, 0x10, 0x1f ;  /* 0x0a001f00090b7f89 */ /* 0x000e240000000000 */
[----:B0-----:R-:W-:Y:S01]  /*09f0*/  @P0 FADD R11, R9, R11 ;  /* 0x0000000b090b0221 */ /* 0x001fe20000000000 */
[----:B------:R-:W-:-:S04]  /*0a00*/  ISETP.NE.AND P0, PT, R0, RZ, PT ;  /* 0x000000ff0000720c */ /* 0x000fc80003f05270 */
[----:B------:R0:W-:Y:S01]  /*0a10*/  @!P1 STS [R2+UR4+0x4], R11 ;  /* 0x0000040b02009988 */ /* 0x0001e20008000804 */
[----:B------:R-:W-:Y:S08]  /*0a20*/  BAR.SYNC.DEFER_BLOCKING 0x0 ;  /* 0x0000000000007b1d */ /* 0x000ff00000010000 */
[----:B------:R-:W-:Y:S05]  /*0a30*/  @P0 BRA `(.L_x_18) ;  /* 0x0000000000500947 */ /* 0x000fea0003800000 */
[----:B------:R-:W1:Y:S01]  /*0a40*/  S2UR UR6, SR_CgaCtaId ;  /* 0x00000000000679c3 */ /* 0x000e620000008800 */
[----:B------:R-:W-:-:S07]  /*0a50*/  UMOV UR5, 0x400 ;  /* 0x0000040000057882 */ /* 0x000fce0000000000 */
[----:B------:R-:W2:Y:S08]  /*0a60*/  LDC.64 R12, c[0x0][0x388] ;  /* 0x0000e200ff0c7b82 */ /* 0x000eb00000000a00 */
[----:B------:R-:W3:Y:S01]  /*0a70*/  LDC.64 R6, c[0x0][0x390] ;  /* 0x0000e400ff067b82 */ /* 0x000ee20000000a00 */
[----:B-1----:R-:W-:Y:S01]  /*0a80*/  ULEA UR5, UR6, UR5, 0x18 ;  /* 0x0000000506057291 */ /* 0x002fe2000f8ec0ff */
[----:B--2---:R-:W-:-:S08]  /*0a90*/  LEA R4, P0, R5, R12, 0x2 ;  /* 0x0000000c05047211 */ /* 0x004fd000078010ff */
[----:B------:R-:W1:Y:S01]  /*0aa0*/  LDS.64 R8, [UR5+0x8] ;  /* 0x00000805ff087984 */ /* 0x000e620008000a00 */
[----:B------:R-:W-:-:S03]  /*0ab0*/  LEA.HI.X R5, R5, R13, R10, 0x2, P0 ;  /* 0x0000000d05057211 */ /* 0x000fc600000f140a */
[----:B------:R-:W2:Y:S01]  /*0ac0*/  LDS R3, [UR5+0x10] ;  /* 0x00001005ff037984 */ /* 0x000ea20008000800 */
[----:B-1----:R-:W-:-:S04]  /*0ad0*/  FADD R8, R11, R8 ;  /* 0x000000080b087221 */ /* 0x002fc80000000000 */
[----:B------:R-:W-:-:S04]  /*0ae0*/  FADD R8, R8, R9 ;  /* 0x0000000908087221 */ /* 0x000fc80000000000 */
[----:B--2---:R-:W-:-:S05]  /*0af0*/  FADD R3, R8, R3 ;  /* 0x0000000308037221 */ /* 0x004fca0000000000 */
[----:B------:R1:W-:Y:S04]  /*0b00*/  STG.E desc[UR8][R4.64], R3 ;  /* 0x0000000304007986 */ /* 0x0003e8000c101908 */
[----:B---3--:R-:W2:Y:S04]  /*0b10*/  LD.E.STRONG.SYS R6, desc[UR8][R6.64] ;  /* 0x0000000806067980 */ /* 0x008ea8000c115900 */
[----:B--2---:R-:W-:Y:S01]  /*0b20*/  CCTL.IVALL ;  /* 0x00000000ff00798f */ /* 0x004fe20002000000 */
[----:B------:R-:W2:Y:S03]  /*0b30*/  LDC.64 R8, c[0x0][0x398] ;  /* 0x0000e600ff087b82 */ /* 0x000ea60000000a00 */
[----:B------:R1:W-:Y:S04]  /*0b40*/  STS [UR5+0x1c], R6 ;  /* 0x00001c06ff007988 */ /* 0x0003e80008000805 */
[----:B--2---:R-:W2:Y:S04]  /*0b50*/  LD.E.STRONG.SYS R8, desc[UR8][R8.64] ;  /* 0x0000000808087980 */ /* 0x004ea8000c115900 */
[----:B--2---:R-:W-:Y:S04]  /*0b60*/  CCTL.IVALL ;  /* 0x00000000ff00798f */ /* 0x004fe80002000000 */
[----:B------:R1:W-:Y:S02]  /*0b70*/  STS [UR5+0x18], R8 ;  /* 0x00001808ff007988 */ /* 0x0003e40008000805 */
.L_x_18:
[----:B------:R-:W-:Y:S05]  /*0b80*/  BSYNC.RECONVERGENT B0 ;  /* 0x0000000000007941 */ /* 0x000fea0003800200 */
.L_x_17:
[----:B------:R-:W2:Y:S08]  /*0b90*/  S2UR UR6, SR_CgaCtaId ;  /* 0x00000000000679c3 */ /* 0x000eb00000008800 */
[----:B------:R-:W-:Y:S06]  /*0ba0*/  BAR.SYNC.DEFER_BLOCKING 0x0 ;  /* 0x0000000000007b1d */ /* 0x000fec0000010000 */
[----:B------:R-:W-:-:S02]  /*0bb0*/  UMOV UR5, 0x400 ;  /* 0x0000040000057882 */ /* 0x000fc40000000000 */
[----:B--2---:R-:W-:-:S09]  /*0bc0*/  ULEA UR5, UR6, UR5, 0x18 ;  /* 0x0000000506057291 */ /* 0x004fd2000f8ec0ff */
[----:B-1----:R-:W1:Y:S02]  /*0bd0*/  LDS.64 R4, [UR5+0x18] ;  /* 0x00001805ff047984 */ /* 0x002e640008000a00 */
[----:B-1----:R-:W-:-:S13]  /*0be0*/  ISETP.GE.AND P0, PT, R5, R4, PT ;  /* 0x000000040500720c */ /* 0x002fda0003f06270 */
[----:B------:R-:W-:Y:S05]  /*0bf0*/  @!P0 BRA `(.L_x_19) ;  /* 0xfffffff800088947 */ /* 0x000fea000383ffff */
.L_x_5:
[----:B------:R-:W1:Y:S02]  /*0c00*/  LDCU UR5, c[0x0][0x3a0] ;  /* 0x00007400ff0577ac */ /* 0x000e640008000800 */
[----:B-1----:R-:W-:-:S13]  /*0c10*/  ISETP.GE.AND P0, PT, R4, UR5, PT ;  /* 0x0000000504007c0c */ /* 0x002fda000bf06270 */
[----:B------:R-:W-:Y:S05]  /*0c20*/  @P0 EXIT ;  /* 0x000000000000094d */ /* 0x000fea0003800000 */
[----:B------:R-:W-:Y:S05]  /*0c30*/  BRA `(.L_x_20) ;  /* 0xfffffff4004c7947 */ /* 0x000fea000383ffff */
.L_x_2:
[----:B------:R-:W-:Y:S01]  /*0c40*/  ISETP.NE.AND P0, PT, R0, RZ, PT ;  /* 0x000000ff0000720c */ /* 0x000fe20003f05270 */
[----:B------:R-:W-:-:S12]  /*0c50*/  BSSY.RECONVERGENT B0, `(.L_x_21) ;  /* 0x000000a000007945 */ /* 0x000fd80003800200 */
        /* <DEDUP_REMOVED lines=9> */
.L_x_22:
[----:B------:R-:W-:Y:S05]  /*0cf0*/  BSYNC.RECONVERGENT B0 ;  /* 0x0000000000007941 */ /* 0x000fea0003800200 */
.L_x_21:
[----:B------:R-:W-:Y:S06]  /*0d00*/  BAR.SYNC.DEFER_BLOCKING 0x0 ;  /* 0x0000000000007b1d */ /* 0x000fec0000010000 */
[----:B------:R-:W0:Y:S01]  /*0d10*/  LDS R3, [UR5+0x18] ;  /* 0x00001805ff037984 */ /* 0x000e220008000800 */
[----:B------:R-:W0:Y:S02]  /*0d20*/  LDCU UR5, c[0x0][0x3a0] ;  /* 0x00007400ff0577ac */ /* 0x000e240008000800 */
[----:B0-----:R-:W-:-:S13]  /*0d30*/  ISETP.GE.AND P0, PT, R3, UR5, PT ;  /* 0x0000000503007c0c */ /* 0x001fda000bf06270 */
[----:B------:R-:W-:Y:S05]  /*0d40*/  @!P0 BRA `(.L_x_23) ;  /* 0xfffffff400588947 */ /* 0x000fea000383ffff */
[----:B------:R-:W-:Y:S05]  /*0d50*/  EXIT ;  /* 0x000000000000794d */ /* 0x000fea0003800000 */
.L_x_24:
[----:B------:R-:W-:-:S00]  /*0d60*/  BRA `(.L_x_24) ;  /* 0xfffffffc00fc7947 */ /* 0x000fc0000383ffff */
[----:B------:R-:W-:-:S00]  /*0d70*/  NOP ;  /* 0x0000000000007918 */ /* 0x000fc00000000000 */
        /* <DEDUP_REMOVED lines=8> */
.L_x_25:


//--------------------- .nv.shared._Z15consumer_kernelPPfS_PiS1_ii --------------------------
	.section	.nv.shared._Z15consumer_kernelPPfS_PiS1_ii,"aw",@nobits
	.sectionflags	@""
	.align	4
.nv.shared._Z15consumer_kernelPPfS_PiS1_ii:
	.zero		1056


//--------------------- .nv.shared.reserved.0     --------------------------
	.section	.nv.shared.reserved.0,"aw",@nobits
	.weak		__nv_reservedSMEM_offset_0_alias
	.size		__nv_reservedSMEM_offset_0_alias, 0, 64
	.other		__nv_reservedSMEM_offset_0_alias,@"STO_CUDA_RESERVED_SHARED STV_DEFAULT"
__nv_reservedSMEM_offset_0_alias:
	.zero		0
	.zero		64


//--------------------- .nv.global                --------------------------
	.section	.nv.global,"aw",@nobits
.nv.global:
	.type		_ZN34_INTERNAL_f0d0897b_4_k_cu_7c6f1cb94cuda3std3__48in_placeE,@object
	.size		_ZN34_INTERNAL_f0d0897b_4_k_cu_7c6f1cb94cuda3std3__48in_placeE,(_ZN34_INTERNAL_f0d0897b_4_k_cu_7c6f1cb94cuda3std6ranges3__45__cpo8distanceE - _ZN34_INTERNAL_f0d0897b_4_k_cu_7c6f1cb94cuda3std3__48in_placeE)
_ZN34_INTERNAL_f0d0897b_4_k_cu_7c6f1cb94cuda3std3__48in_placeE:
	.zero		1
	.type		_ZN34_INTERNAL_f0d0897b_4_k_cu_7c6f1cb94cuda3std6ranges3__45__cpo8distanceE,@object
	.size		_ZN34_INTERNAL_f0d0897b_4_k_cu_7c6f1cb94cuda3std6ranges3__45__cpo8distanceE,(_ZN34_INTERNAL_f0d0897b_4_k_cu_7c6f1cb94cuda3std3__45__cpo6cbeginE - _ZN34_INTERNAL_f0d0897b_4_k_cu_7c6f1cb94cuda3std6ranges3__45__cpo8distanceE)
_ZN34_INTERNAL_f0d0897b_4_k_cu_7c6f1cb94cuda3std6ranges3__45__cpo8distanceE:
	.zero		1
	.type		_ZN34_INTERNAL_f0d0897b_4_k_cu_7c6f1cb94cuda3std3__45__cpo6cbeginE,@object
	.size		_ZN34_INTERNAL_f0d0897b_4_k_cu_7c6f1cb94cuda3std3__45__cpo6cbeginE,(_ZN34_INTERNAL_f0d0897b_4_k_cu_7c6f1cb94cuda3std6ranges3__45__cpo7advanceE - _ZN34_INTERNAL_f0d0897b_4_k_cu_7c6f1cb94cuda3std3__45__cpo6cbeginE)
_ZN34_INTERNAL_f0d0897b_4_k_cu_7c6f1cb94cuda3std3__45__cpo6cbeginE:
	.zero		1
	.type		_ZN34_INTERNAL_f0d0897b_4_k_cu_7c6f1cb94cuda3std6ranges3__45__cpo7advanceE,@object
	.size		_ZN34_INTERNAL_f0d0897b_4_k_cu_7c6f1cb94cuda3std6ranges3__45__cpo7advanceE,(_ZN34_INTERNAL_f0d0897b_4_k_cu_7c6f1cb94cuda3std3__45__cpo7crbeginE - _ZN34_INTERNAL_f0d0897b_4_k_cu_7c6f1cb94cuda3std6ranges3__45__cpo7advanceE)
_ZN34_INTERNAL_f0d0897b_4_k_cu_7c6f1cb94cuda3std6ranges3__45__cpo7advanceE:
	.zero		1
	.type		_ZN34_INTERNAL_f0d0897b_4_k_cu_7c6f1cb94cuda3std3__45__cpo7crbeginE,@object
	.size		_ZN34_INTERNAL_f0d0897b_4_k_cu_7c6f1cb94cuda3std3__45__cpo7crbeginE,(_ZN34_INTERNAL_f0d0897b_4_k_cu_7c6f1cb94cuda3std6ranges3__45__cpo4dataE - _ZN34_INTERNAL_f0d0897b_4_k_cu_7c6f1cb94cuda3std3__45__cpo7crbeginE)
_ZN34_INTERNAL_f0d0897b_4_k_cu_7c6f1cb94cuda3std3__45__cpo7crbeginE:
	.zero		1
	.type		_ZN34_INTERNAL_f0d0897b_4_k_cu_7c6f1cb94cuda3std6ranges3__45__cpo4dataE,@object
	.size		_ZN34_INTERNAL_f0d0897b_4_k_cu_7c6f1cb94cuda3std6ranges3__45__cpo4dataE,(_ZN34_INTERNAL_f0d0897b_4_k_cu_7c6f1cb94cuda3std6ranges3__45__cpo5beginE - _ZN34_INTERNAL_f0d0897b_4_k_cu_7c6f1cb94cuda3std6ranges3__45__cpo4dataE)
_ZN34_INTERNAL_f0d0897b_4_k_cu_7c6f1cb94cuda3std6ranges3__45__cpo4dataE:
	.zero		1
	.type		_ZN34_INTERNAL_f0d0897b_4_k_cu_7c6f1cb94cuda3std6ranges3__45__cpo5beginE,@object
	.size		_ZN34_INTERNAL_f0d0897b_4_k_cu_7c6f1cb94cuda3std6ranges3__45__cpo5beginE,(_ZN34_INTERNAL_f0d0897b_4_k_cu_7c6f1cb94cuda3std3__436_GLOBAL__N__f0d0897b_4_k_cu_7c6f1cb96ignoreE - _ZN34_INTERNAL_f0d0897b_4_k_cu_7c6f1cb94cuda3std6ranges3__45__cpo5beginE)
_ZN34_INTERNAL_f0d0897b_4_k_cu_7c6f1cb94cuda3std6ranges3__45__cpo5beginE:
	.zero		1
	.type		_ZN34_INTERNAL_f0d0897b_4_k_cu_7c6f1cb94cuda3std3__436_GLOBAL__N__f0d0897b_4_k_cu_7c6f1cb96ignoreE,@object
	.size		_ZN34_INTERNAL_f0d0897b_4_k_cu_7c6f1cb94cuda3std3__436_GLOBAL__N__f0d0897b_4_k_cu_7c6f1cb96ignoreE,(_ZN34_INTERNAL_f0d0897b_4_k_cu_7c6f1cb94cuda3std6ranges3__45__cpo4sizeE - _ZN34_INTERNAL_f0d0897b_4_k_cu_7c6f1cb94cuda3std3__436_GLOBAL__N__f0d0897b_4_k_cu_7c6f1cb96ignoreE)
_ZN34_INTERNAL_f0d0897b_4_k_cu_7c6f1cb94cuda3std3__436_GLOBAL__N__f0d0897b_4_k_cu_7c6f1cb96ignoreE:
	.zero		1
	.type		_ZN34_INTERNAL_f0d0897b_4_k_cu_7c6f1cb94cuda3std6ranges3__45__cpo4sizeE,@object
	.size		_ZN34_INTERNAL_f0d0897b_4_k_cu_7c6f1cb94cuda3std6ranges3__45__cpo4sizeE,(_ZN34_INTERNAL_f0d0897b_4_k_cu_7c6f1cb94cuda3std3__45__cpo5beginE - _ZN34_INTERNAL_f0d0897b_4_k_cu_7c6f1cb94cuda3std6ranges3__45__cpo4sizeE)
_ZN34_INTERNAL_f0d0897b_4_k_cu_7c6f1cb94cuda3std6ranges3__45__cpo4sizeE:
	.zero		1
	.type		_ZN34_INTERNAL_f0d0897b_4_k_cu_7c6f1cb94cuda3std3__45__cpo5beginE,@object
	.size		_ZN34_INTERNAL_f0d0897b_4_k_cu_7c6f1cb94cuda3std3__45__cpo5beginE,(_ZN34_INTERNAL_f0d0897b_4_k_cu_7c6f1cb94cuda3std6ranges3__45__cpo6cbeginE - _ZN34_INTERNAL_f0d0897b_4_k_cu_7c6f1cb94cuda3std3__45__cpo5beginE)
_ZN34_INTERNAL_f0d0897b_4_k_cu_7c6f1cb94cuda3std3__45__cpo5beginE:
	.zero		1
	.type		_ZN34_INTERNAL_f0d0897b_4_k_cu_7c6f1cb94cuda3std6ranges3__45__cpo6cbeginE,@object
	.size		_ZN34_INTERNAL_f0d0897b_4_k_cu_7c6f1cb94cuda3std6ranges3__45__cpo6cbeginE,(_ZN34_INTERNAL_f0d0897b_4_k_cu_7c6f1cb94cuda3std3__45__cpo6rbeginE - _ZN34_INTERNAL_f0d0897b_4_k_cu_7c6f1cb94cuda3std6ranges3__45__cpo6cbeginE)
_ZN34_INTERNAL_f0d0897b_4_k_cu_7c6f1cb94cuda3std6ranges3__45__cpo6cbeginE:
	.zero		1
	.type		_ZN34_INTERNAL_f0d0897b_4_k_cu_7c6f1cb94cuda3std3__45__cpo6rbeginE,@object
	.size		_ZN34_INTERNAL_f0d0897b_4_k_cu_7c6f1cb94cuda3std3__45__cpo6rbeginE,(_ZN34_INTERNAL_f0d0897b_4_k_cu_7c6f1cb94cuda3std6ranges3__45__cpo4nextE - _ZN34_INTERNAL_f0d0897b_4_k_cu_7c6f1cb94cuda3std3__45__cpo6rbeginE)
_ZN34_INTERNAL_f0d0897b_4_k_cu_7c6f1cb94cuda3std3__45__cpo6rbeginE:
	.zero		1
	.type		_ZN34_INTERNAL_f0d0897b_4_k_cu_7c6f1cb94cuda3std6ranges3__45__cpo4nextE,@object
	.size		_ZN34_INTERNAL_f0d0897b_4_k_cu_7c6f1cb94cuda3std6ranges3__45__cpo4nextE,(_ZN34_INTERNAL_f0d0897b_4_k_cu_7c6f1cb94cuda3std6ranges3__45__cpo4swapE - _ZN34_INTERNAL_f0d0897b_4_k_cu_7c6f1cb94cuda3std6ranges3__45__cpo4nextE)
_ZN34_INTERNAL_f0d0897b_4_k_cu_7c6f1cb94cuda3std6ranges3__45__cpo4nextE:
	.zero		1
	.type		_ZN34_INTERNAL_f0d0897b_4_k_cu_7c6f1cb94cuda3std6ranges3__45__cpo4swapE,@object
	.size		_ZN34_INTERNAL_f0d0897b_4_k_cu_7c6f1cb94cuda3std6ranges3__45__cpo4swapE,(_ZN34_INTERNAL_f0d0897b_4_k_cu_7c6f1cb94cuda3std3__420unreachable_sentinelE - _ZN34_INTERNAL_f0d0897b_4_k_cu_7c6f1cb94cuda3std6ranges3__45__cpo4swapE)
_ZN34_INTERNAL_f0d0897b_4_k_cu_7c6f1cb94cuda3std6ranges3__45__cpo4swapE:
	.zero		1
	.type		_ZN34_INTERNAL_f0d0897b_4_k_cu_7c6f1cb94cuda3std3__420unreachable_sentinelE,@object
	.size		_ZN34_INTERNAL_f0d0897b_4_k_cu_7c6f1cb94cuda3std3__420unreachable_sentinelE,(_ZN34_INTERNAL_f0d0897b_4_k_cu_7c6f1cb96thrust24THRUST_300001_SM_1000_NS6system6detail10sequential3seqE - _ZN34_INTERNAL_f0d0897b_4_k_cu_7c6f1cb94cuda3std3__420unreachable_sentinelE)
_ZN34_INTERNAL_f0d0897b_4_k_cu_7c6f1cb94cuda3std3__420unreachable_sentinelE:
	.zero		1
	.type		_ZN34_INTERNAL_f0d0897b_4_k_cu_7c6f1cb96thrust24THRUST_300001_SM_1000_NS6system6detail10sequential3seqE,@object
	.size		_ZN34_INTERNAL_f0d0897b_4_k_cu_7c6f1cb96thrust24THRUST_300001_SM_1000_NS6system6detail10sequential3seqE,(_ZN34_INTERNAL_f0d0897b_4_k_cu_7c6f1cb94cuda3std3__45__cpo4cendE - _ZN34_INTERNAL_f0d0897b_4_k_cu_7c6f1cb96thrust24THRUST_300001_SM_1000_NS6system6detail10sequential3seqE)
_ZN34_INTERNAL_f0d0897b_4_k_cu_7c6f1cb96thrust24THRUST_300001_SM_1000_NS6system6detail10sequential3seqE:
	.zero		1
	.type		_ZN34_INTERNAL_f0d0897b_4_k_cu_7c6f1cb94cuda3std3__45__cpo4cendE,@object
	.size		_ZN34_INTERNAL_f0d0897b_4_k_cu_7c6f1cb94cuda3std3__45__cpo4cendE,(_ZN34_INTERNAL_f0d0897b_4_k_cu_7c6f1cb94cuda3std6ranges3__45__cpo9iter_swapE - _ZN34_INTERNAL_f0d0897b_4_k_cu_7c6f1cb94cuda3std3__45__cpo4cendE)
_ZN34_INTERNAL_f0d0897b_4_k_cu_7c6f1cb94cuda3std3__45__cpo4cendE:
	.zero		1
	.type		_ZN34_INTERNAL_f0d0897b_4_k_cu_7c6f1cb94cuda3std6ranges3__45__cpo9iter_swapE,@object
	.size		_ZN34_INTERNAL_f0d0897b_4_k_cu_7c6f1cb94cuda3std6ranges3__45__cpo9iter_swapE,(_ZN34_INTERNAL_f0d0897b_4_k_cu_7c6f1cb94cuda3std3__45__cpo5crendE - _ZN34_INTERNAL_f0d0897b_4_k_cu_7c6f1cb94cuda3std6ranges3__45__cpo9iter_swapE)
_ZN34_INTERNAL_f0d0897b_4_k_cu_7c6f1cb94cuda3std6ranges3__45__cpo9iter_swapE:
	.zero		1
	.type		_ZN34_INTERNAL_f0d0897b_4_k_cu_7c6f1cb94cuda3std3__45__cpo5crendE,@object
	.size		_ZN34_INTERNAL_f0d0897b_4_k_cu_7c6f1cb94cuda3std3__45__cpo5crendE,(_ZN34_INTERNAL_f0d0897b_4_k_cu_7c6f1cb94cuda3std6ranges3__45__cpo5cdataE - _ZN34_INTERNAL_f0d0897b_4_k_cu_7c6f1cb94cuda3std3__45__cpo5crendE)
_ZN34_INTERNAL_f0d0897b_4_k_cu_7c6f1cb94cuda3std3__45__cpo5crendE:
	.zero		1
	.type		_ZN34_INTERNAL_f0d0897b_4_k_cu_7c6f1cb94cuda3std6ranges3__45__cpo5cdataE,@object
	.size		_ZN34_INTERNAL_f0d0897b_4_k_cu_7c6f1cb94cuda3std6ranges3__45__cpo5cdataE,(_ZN34_INTERNAL_f0d0897b_4_k_cu_7c6f1cb94cuda3std6ranges3__45__cpo3endE - _ZN34_INTERNAL_f0d0897b_4_k_cu_7c6f1cb94cuda3std6ranges3__45__cpo5cdataE)
_ZN34_INTERNAL_f0d0897b_4_k_cu_7c6f1cb94cuda3std6ranges3__45__cpo5cdataE:
	.zero		1
	.type		_ZN34_INTERNAL_f0d0897b_4_k_cu_7c6f1cb94cuda3std6ranges3__45__cpo3endE,@object
	.size		_ZN34_INTERNAL_f0d0897b_4_k_cu_7c6f1cb94cuda3std6ranges3__45__cpo3endE,(_ZN34_INTERNAL_f0d0897b_4_k_cu_7c6f1cb94cuda3std3__419piecewise_constructE - _ZN34_INTERNAL_f0d0897b_4_k_cu_7c6f1cb94cuda3std6ranges3__45__cpo3endE)
_ZN34_INTERNAL_f0d0897b_4_k_cu_7c6f1cb94cuda3std6ranges3__45__cpo3endE:
	.zero		1
	.type		_ZN34_INTERNAL_f0d0897b_4_k_cu_7c6f1cb94cuda3std3__419piecewise_constructE,@object
	.size		_ZN34_INTERNAL_f0d0897b_4_k_cu_7c6f1cb94cuda3std3__419piecewise_constructE,(_ZN34_INTERNAL_f0d0897b_4_k_cu_7c6f1cb94cuda3std6ranges3__45__cpo5ssizeE - _ZN34_INTERNAL_f0d0897b_4_k_cu_7c6f1cb94cuda3std3__419piecewise_constructE)
_ZN34_INTERNAL_f0d0897b_4_k_cu_7c6f1cb94cuda3std3__419piecewise_constructE:
	.zero		1
	.type		_ZN34_INTERNAL_f0d0897b_4_k_cu_7c6f1cb94cuda3std6ranges3__45__cpo5ssizeE,@object
	.size		_ZN34_INTERNAL_f0d0897b_4_k_cu_7c6f1cb94cuda3std6ranges3__45__cpo5ssizeE,(_ZN34_INTERNAL_f0d0897b_4_k_cu_7c6f1cb94cuda3std3__45__cpo3endE - _ZN34_INTERNAL_f0d0897b_4_k_cu_7c6f1cb94cuda3std6ranges3__45__cpo5ssizeE)
_ZN34_INTERNAL_f0d0897b_4_k_cu_7c6f1cb94cuda3std6ranges3__45__cpo5ssizeE:
	.zero		1
	.type		_ZN34_INTERNAL_f0d0897b_4_k_cu_7c6f1cb94cuda3std3__45__cpo3endE,@object
	.size		_ZN34_INTERNAL_f0d0897b_4_k_cu_7c6f1cb94cuda3std3__45__cpo3endE,(_ZN34_INTERNAL_f0d0897b_4_k_cu_7c6f1cb94cuda3std6ranges3__45__cpo4cendE - _ZN34_INTERNAL_f0d0897b_4_k_cu_7c6f1cb94cuda3std3__45__cpo3endE)
_ZN34_INTERNAL_f0d0897b_4_k_cu_7c6f1cb94cuda3std3__45__cpo3endE:
	.zero		1
	.type		_ZN34_INTERNAL_f0d0897b_4_k_cu_7c6f1cb94cuda3std6ranges3__45__cpo4cendE,@object
	.size		_ZN34_INTERNAL_f0d0897b_4_k_cu_7c6f1cb94cuda3std6ranges3__45__cpo4cendE,(_ZN34_INTERNAL_f0d0897b_4_k_cu_7c6f1cb94cuda3std3__45__cpo4rendE - _ZN34_INTERNAL_f0d0897b_4_k_cu_7c6f1cb94cuda3std6ranges3__45__cpo4cendE)
_ZN34_INTERNAL_f0d0897b_4_k_cu_7c6f1cb94cuda3std6ranges3__45__cpo4cendE:
	.zero		1
	.type		_ZN34_INTERNAL_f0d0897b_4_k_cu_7c6f1cb94cuda3std3__45__cpo4rendE,@object
	.size		_ZN34_INTERNAL_f0d0897b_4_k_cu_7c6f1cb94cuda3std3__45__cpo4rendE,(_ZN34_INTERNAL_f0d0897b_4_k_cu_7c6f1cb94cuda3std6ranges3__45__cpo4prevE - _ZN34_INTERNAL_f0d0897b_4_k_cu_7c6f1cb94cuda3std3__45__cpo4rendE)
_ZN34_INTERNAL_f0d0897b_4_k_cu_7c6f1cb94cuda3std3__45__cpo4rendE:
	.zero		1
	.type		_ZN34_INTERNAL_f0d0897b_4_k_cu_7c6f1cb94cuda3std6ranges3__45__cpo4prevE,@object
	.size		_ZN34_INTERNAL_f0d0897b_4_k_cu_7c6f1cb94cuda3std6ranges3__45__cpo4prevE,(_ZN34_INTERNAL_f0d0897b_4_k_cu_7c6f1cb94cuda3std6ranges3__45__cpo9iter_moveE - _ZN34_INTERNAL_f0d0897b_4_k_cu_7c6f1cb94cuda3std6ranges3__45__cpo4prevE)
_ZN34_INTERNAL_f0d0897b_4_k_cu_7c6f1cb94cuda3std6ranges3__45__cpo4prevE:
	.zero		1
	.type		_ZN34_INTERNAL_f0d0897b_4_k_cu_7c6f1cb94cuda3std6ranges3__45__cpo9iter_moveE,@object
	.size		_ZN34_INTERNAL_f0d0897b_4_k_cu_7c6f1cb94cuda3std6ranges3__45__cpo9iter_moveE,(.L_13 - _ZN34_INTERNAL_f0d0897b_4_k_cu_7c6f1cb94cuda3std6ranges3__45__cpo9iter_moveE)
_ZN34_INTERNAL_f0d0897b_4_k_cu_7c6f1cb94cuda3std6ranges3__45__cpo9iter_moveE:
	.zero		1
.L_13:


//--------------------- .nv.constant0._Z15consumer_kernelPPfS_PiS1_ii --------------------------
	.section	.nv.constant0._Z15consumer_kernelPPfS_PiS1_ii,"a",@progbits
	.sectionflags	@""
	.align	4
.nv.constant0._Z15consumer_kernelPPfS_PiS1_ii:
	.zero		936


//--------------------- SYMBOLS --------------------------

	.type		.nv.reservedSmem.offset0,@object
	.size		.nv.reservedSmem.offset0,0x4
	.type		.nv.reservedSmem.cap,@object
	.size		.nv.reservedSmem.cap,0x4
